	.headerflags	@"EF_CUDA_TEXMODE_UNIFIED EF_CUDA_64BIT_ADDRESS EF_CUDA_ACCELERATORS EF_CUDA_SM90 EF_CUDA_VIRTUAL_SM(EF_CUDA_SM90)"
	.elftype	@"ET_EXEC"


//--------------------- .nv.info                  --------------------------
	.section	.nv.info,"",@"SHT_CUDA_INFO"
	.align	4


	//----- nvinfo : EIATTR_REGCOUNT
	.align		4
        /*0000*/ 	.byte	0x04, 0x2f
        /*0002*/ 	.short	(.L_3 - .L_2)
	.align		4
.L_2:
        /*0004*/ 	.word	index@(triton_poi_fused__native_batch_norm_legit_no_training_convolution_gelu_3)
        /*0008*/ 	.word	0x00000016


	//----- nvinfo : EIATTR_MIN_STACK_SIZE
	.align		4
.L_3:
        /*000c*/ 	.byte	0x04, 0x12
        /*000e*/ 	.short	(.L_5 - .L_4)
	.align		4
.L_4:
        /*0010*/ 	.word	index@(triton_poi_fused__native_batch_norm_legit_no_training_convolution_gelu_3)
        /*0014*/ 	.word	0x00000000


	//----- nvinfo : EIATTR_FRAME_SIZE
	.align		4
.L_5:
        /*0018*/ 	.byte	0x04, 0x11
        /*001a*/ 	.short	(.L_7 - .L_6)
	.align		4
.L_6:
        /*001c*/ 	.word	index@(triton_poi_fused__native_batch_norm_legit_no_training_convolution_gelu_3)
        /*0020*/ 	.word	0x00000000


	//----- nvinfo : EIATTR_MIN_STACK_SIZE
	.align		4
.L_7:
        /*0024*/ 	.byte	0x04, 0x12
        /*0026*/ 	.short	(.L_9 - .L_8)
	.align		4
.L_8:
        /*0028*/ 	.word	index@(triton_poi_fused__native_batch_norm_legit_no_training_convolution_gelu_3)
        /*002c*/ 	.word	0x00000000
.L_9:


//--------------------- .nv.info.triton_poi_fused__native_batch_norm_legit_no_training_convolution_gelu_3 --------------------------
	.section	.nv.info.triton_poi_fused__native_batch_norm_legit_no_training_convolution_gelu_3,"",@"SHT_CUDA_INFO"
	.sectionflags	@""
	.align	4


	//----- nvinfo : EIATTR_CUDA_API_VERSION
	.align		4
        /*0000*/ 	.byte	0x04, 0x37
        /*0002*/ 	.short	(.L_11 - .L_10)
.L_10:
        /*0004*/ 	.word	0x0000007c


	//----- nvinfo : EIATTR_KPARAM_INFO
	.align		4
.L_11:
        /*0008*/ 	.byte	0x04, 0x17
        /*000a*/ 	.short	(.L_13 - .L_12)
.L_12:
        /*000c*/ 	.word	0x00000000
        /*0010*/ 	.short	0x0007
        /*0012*/ 	.short	0x0038
        /*0014*/ 	.byte	0x00, 0xf0, 0x11, 0x00


	//----- nvinfo : EIATTR_KPARAM_INFO
	.align		4
.L_13:
        /*0018*/ 	.byte	0x04, 0x17
        /*001a*/ 	.short	(.L_15 - .L_14)
.L_14:
        /*001c*/ 	.word	0x00000000
        /*0020*/ 	.short	0x0006
        /*0022*/ 	.short	0x0030
        /*0024*/ 	.byte	0x00, 0xf4, 0x21, 0x00


	//----- nvinfo : EIATTR_KPARAM_INFO
	.align		4
.L_15:
        /*0028*/ 	.byte	0x04, 0x17
        /*002a*/ 	.short	(.L_17 - .L_16)
.L_16:
        /*002c*/ 	.word	0x00000000
        /*0030*/ 	.short	0x0005
        /*0032*/ 	.short	0x0028
        /*0034*/ 	.byte	0x00, 0xf4, 0x21, 0x00


	//----- nvinfo : EIATTR_KPARAM_INFO
	.align		4
.L_17:
        /*0038*/ 	.byte	0x04, 0x17
        /*003a*/ 	.short	(.L_19 - .L_18)
.L_18:
        /*003c*/ 	.word	0x00000000
        /*0040*/ 	.short	0x0004
        /*0042*/ 	.short	0x0020
        /*0044*/ 	.byte	0x00, 0xf4, 0x21, 0x00


	//----- nvinfo : EIATTR_KPARAM_INFO
	.align		4
.L_19:
        /*0048*/ 	.byte	0x04, 0x17
        /*004a*/ 	.short	(.L_21 - .L_20)
.L_20:
        /*004c*/ 	.word	0x00000000
        /*0050*/ 	.short	0x0003
        /*0052*/ 	.short	0x0018
        /*0054*/ 	.byte	0x00, 0xf4, 0x21, 0x00


	//----- nvinfo : EIATTR_KPARAM_INFO
	.align		4
.L_21:
        /*0058*/ 	.byte	0x04, 0x17
        /*005a*/ 	.short	(.L_23 - .L_22)
.L_22:
        /*005c*/ 	.word	0x00000000
        /*0060*/ 	.short	0x0002
        /*0062*/ 	.short	0x0010
        /*0064*/ 	.byte	0x00, 0xf4, 0x21, 0x00


	//----- nvinfo : EIATTR_KPARAM_INFO
	.align		4
.L_23:
        /*0068*/ 	.byte	0x04, 0x17
        /*006a*/ 	.short	(.L_25 - .L_24)
.L_24:
        /*006c*/ 	.word	0x00000000
        /*0070*/ 	.short	0x0001
        /*0072*/ 	.short	0x0008
        /*0074*/ 	.byte	0x00, 0xf4, 0x21, 0x00


	//----- nvinfo : EIATTR_KPARAM_INFO
	.align		4
.L_25:
        /*0078*/ 	.byte	0x04, 0x17
        /*007a*/ 	.short	(.L_27 - .L_26)
.L_26:
        /*007c*/ 	.word	0x00000000
        /*0080*/ 	.short	0x0000
        /*0082*/ 	.short	0x0000
        /*0084*/ 	.byte	0x00, 0xf4, 0x21, 0x00


	//----- nvinfo : EIATTR_SPARSE_MMA_MASK
	.align		4
.L_27:
        /*0088*/ 	.byte	0x03, 0x50
        /*008a*/ 	.short	0x0000


	//----- nvinfo : EIATTR_MAXREG_COUNT
	.align		4
        /*008c*/ 	.byte	0x03, 0x1b
        /*008e*/ 	.short	0x00ff


	//----- nvinfo : EIATTR_EXIT_INSTR_OFFSETS
	.align		4
        /*0090*/ 	.byte	0x04, 0x1c
        /*0092*/ 	.short	(.L_29 - .L_28)


	//   ....[0]....
.L_28:
        /*0094*/ 	.word	0x00000540


	//   ....[1]....
        /*0098*/ 	.word	0x00000560


	//----- nvinfo : EIATTR_REQNTID
	.align		4
.L_29:
        /*009c*/ 	.byte	0x04, 0x10
        /*009e*/ 	.short	(.L_31 - .L_30)
.L_30:
        /*00a0*/ 	.word	0x00000080
        /*00a4*/ 	.word	0x00000001
        /*00a8*/ 	.word	0x00000001


	//----- nvinfo : EIATTR_CBANK_PARAM_SIZE
	.align		4
.L_31:
        /*00ac*/ 	.byte	0x03, 0x19
        /*00ae*/ 	.short	0x003c


	//----- nvinfo : EIATTR_PARAM_CBANK
	.align		4
        /*00b0*/ 	.byte	0x04, 0x0a
        /*00b2*/ 	.short	(.L_33 - .L_32)
	.align		4
.L_32:
        /*00b4*/ 	.word	index@(.nv.constant0.triton_poi_fused__native_batch_norm_legit_no_training_convolution_gelu_3)
        /*00b8*/ 	.short	0x0210
        /*00ba*/ 	.short	0x003c


	//----- nvinfo : EIATTR_SW_WAR
	.align		4
.L_33:
        /*00bc*/ 	.byte	0x04, 0x36
        /*00be*/ 	.short	(.L_35 - .L_34)
.L_34:
        /*00c0*/ 	.word	0x00000008
.L_35:


//--------------------- .nv.callgraph             --------------------------
	.section	.nv.callgraph,"",@"SHT_CUDA_CALLGRAPH"
	.align	4
	.sectionentsize	8
	.align		4
        /*0000*/ 	.word	0x00000000
	.align		4
        /*0004*/ 	.word	0xffffffff
	.align		4
        /*0008*/ 	.word	0x00000000
	.align		4
        /*000c*/ 	.word	0xfffffffe
	.align		4
        /*0010*/ 	.word	0x00000000
	.align		4
        /*0014*/ 	.word	0xfffffffd
	.align		4
        /*0018*/ 	.word	0x00000000
	.align		4
        /*001c*/ 	.word	0xfffffffc


//--------------------- .nv.constant4             --------------------------
	.section	.nv.constant4,"a",@progbits
	.align	8
	.align		8
.nv.constant4:
        /*0000*/ 	.dword	_$_str
	.align		8
        /*0008*/ 	.dword	_$_str_$_2


//--------------------- .text.triton_poi_fused__native_batch_norm_legit_no_training_convolution_gelu_3 --------------------------
	.section	.text.triton_poi_fused__native_batch_norm_legit_no_training_convolution_gelu_3,"ax",@progbits
	.align	128
        .global         triton_poi_fused__native_batch_norm_legit_no_training_convolution_gelu_3
        .type           triton_poi_fused__native_batch_norm_legit_no_training_convolution_gelu_3,@function
        .size           triton_poi_fused__native_batch_norm_legit_no_training_convolution_gelu_3,(.L_x_1 - triton_poi_fused__native_batch_norm_legit_no_training_convolution_gelu_3)
        .other          triton_poi_fused__native_batch_norm_legit_no_training_convolution_gelu_3,@"STO_CUDA_ENTRY STV_DEFAULT"
triton_poi_fused__native_batch_norm_legit_no_training_convolution_gelu_3:
.text.triton_poi_fused__native_batch_norm_legit_no_training_convolution_gelu_3:
[----:B------:R-:W0:Y:S01]  /*0000*/  LDC R1, c[0x0][0x28] ;  /* 0x00000a00ff017b82 */ /* 0x000e220000000800 */
[----:B------:R-:W1:Y:S07]  /*0010*/  S2R R0, SR_TID.X ;  /* 0x0000000000007919 */ /* 0x000e6e0000002100 */
[----:B------:R-:W2:Y:S01]  /*0020*/  LDC.64 R12, c[0x0][0x230] ;  /* 0x00008c00ff0c7b82 */ /* 0x000ea20000000a00 */
[----:B------:R-:W-:Y:S01]  /*0030*/  CS2R R4, SRZ ;  /* 0x0000000000047805 */ /* 0x000fe2000001ff00 */
[----:B------:R-:W-:Y:S01]  /*0040*/  ULDC.64 UR4, c[0x0][0x208] ;  /* 0x0000820000047ab9 */ /* 0x000fe20000000a00 */
[----:B------:R-:W3:Y:S05]  /*0050*/  S2R R3, SR_CTAID.X ;  /* 0x0000000000037919 */ /* 0x000eea0000002500 */
[----:B------:R-:W4:Y:S08]  /*0060*/  LDC.64 R10, c[0x0][0x220] ;  /* 0x00008800ff0a7b82 */ /* 0x000f300000000a00 */
[----:B------:R-:W5:Y:S08]  /*0070*/  LDC.64 R14, c[0x0][0x228] ;  /* 0x00008a00ff0e7b82 */ /* 0x000f700000000a00 */
[----:B------:R-:W5:Y:S08]  /*0080*/  LDC.64 R16, c[0x0][0x238] ;  /* 0x00008e00ff107b82 */ /* 0x000f700000000a00 */
[----:B------:R-:W5:Y:S01]  /*0090*/  LDC.64 R6, c[0x0][0x240] ;  /* 0x00009000ff067b82 */ /* 0x000f620000000a00 */
[----:B-1----:R-:W-:-:S02]  /*00a0*/  LOP3.LUT R0, R0, 0x7f, RZ, 0xc0, !PT ;  /* 0x0000007f00007812 */ /* 0x002fc400078ec0ff */
[----:B------:R-:W-:Y:S01]  /*00b0*/  CS2R R8, SRZ ;  /* 0x0000000000087805 */ /* 0x000fe2000001ff00 */
[----:B------:R-:W-:Y:S01]  /*00c0*/  ULDC.64 UR6, c[0x0][0x218] ;  /* 0x0000860000067ab9 */ /* 0x000fe20000000a00 */
[----:B---3--:R-:W-:-:S04]  /*00d0*/  LEA R0, R3, R0, 0x7 ;  /* 0x0000000003007211 */ /* 0x008fc800078e38ff */
[C---:B------:R-:W-:Y:S01]  /*00e0*/  ISETP.GE.AND P0, PT, R0.reuse, 0xc00, PT ;  /* 0x00000c000000780c */ /* 0x040fe20003f06270 */
[----:B------:R-:W-:-:S05]  /*00f0*/  IMAD.HI R2, R0, 0x2aaaaaab, RZ ;  /* 0x2aaaaaab00027827 */ /* 0x000fca00078e02ff */
[----:B------:R-:W-:-:S04]  /*0100*/  SHF.R.U32.HI R3, RZ, 0x1f, R2 ;  /* 0x0000001fff037819 */ /* 0x000fc80000011602 */
[----:B------:R-:W-:-:S05]  /*0110*/  LEA.HI R3, R2, R3, RZ, 0x1d ;  /* 0x0000000302037211 */ /* 0x000fca00078fe8ff */
[----:B------:R-:W-:Y:S02]  /*0120*/  IMAD R19, R3, -0x30, R0 ;  /* 0xffffffd003137824 */ /* 0x000fe400078e0200 */
[----:B------:R-:W1:Y:S02]  /*0130*/  LDC.64 R2, c[0x0][0x210] ;  /* 0x00008400ff027b82 */ /* 0x000e640000000a00 */
[----:B--2---:R-:W-:-:S05]  /*0140*/  IMAD.WIDE R12, R19, 0x4, R12 ;  /* 0x00000004130c7825 */ /* 0x004fca00078e020c */
[----:B------:R5:W2:Y:S01]  /*0150*/  @!P0 LDG.E.EL R4, desc[UR4][R12.64] ;  /* 0x000000040c048981 */ /* 0x000aa2000c2e1900 */
[----:B----4-:R-:W-:-:S05]  /*0160*/  IMAD.WIDE R10, R19, 0x4, R10 ;  /* 0x00000004130a7825 */ /* 0x010fca00078e020a */
[----:B------:R3:W4:Y:S01]  /*0170*/  @!P0 LDG.E.EL R5, desc[UR4][R10.64] ;  /* 0x000000040a058981 */ /* 0x000722000c2e1900 */
[----:B-----5:R-:W-:-:S04]  /*0180*/  IMAD.WIDE R12, R19, 0x4, R14 ;  /* 0x00000004130c7825 */ /* 0x020fc800078e020e */
[----:B-1----:R-:W-:Y:S01]  /*0190*/  IMAD.WIDE R2, R0, 0x4, R2 ;  /* 0x0000000400027825 */ /* 0x002fe200078e0202 */
[----:B------:R-:W5:Y:S04]  /*01a0*/  @!P0 LDG.E.EL R9, desc[UR4][R12.64] ;  /* 0x000000040c098981 */ /* 0x000f68000c2e1900 */
[----:B------:R-:W4:Y:S01]  /*01b0*/  @!P0 LDG.E R8, desc[UR4][R2.64] ;  /* 0x0000000402088981 */ /* 0x000f22000c1e1900 */
[----:B0-----:R-:W-:Y:S01]  /*01c0*/  IMAD.WIDE R14, R19, 0x4, R16 ;  /* 0x00000004130e7825 */ /* 0x001fe200078e0210 */
[----:B------:R-:W-:-:S03]  /*01d0*/  CS2R R16, SRZ ;  /* 0x0000000000107805 */ /* 0x000fc6000001ff00 */
[----:B------:R-:W-:-:S03]  /*01e0*/  IMAD.WIDE R6, R19, 0x4, R6 ;  /* 0x0000000413067825 */ /* 0x000fc600078e0206 */
[----:B------:R-:W5:Y:S04]  /*01f0*/  @!P0 LDG.E.EL R16, desc[UR4][R14.64] ;  /* 0x000000040e108981 */ /* 0x000f68000c2e1900 */
[----:B------:R0:W5:Y:S01]  /*0200*/  @!P0 LDG.E.EL R17, desc[UR4][R6.64] ;  /* 0x0000000406118981 */ /* 0x000162000c2e1900 */
[----:B---3--:R-:W-:Y:S02]  /*0210*/  HFMA2.MMA R11, -RZ, RZ, 1.625, 0 ;  /* 0x3e800000ff0b7435 */ /* 0x008fe400000001ff */
[----:B0-----:R-:W-:Y:S01]  /*0220*/  HFMA2.MMA R7, -RZ, RZ, -0.74462890625, 604.5 ;  /* 0xb9f560b9ff077435 */ /* 0x001fe200000001ff */
[----:B--2---:R-:W-:-:S04]  /*0230*/  FADD R4, R4, 9.9999997473787516356e-06 ;  /* 0x3727c5ac04047421 */ /* 0x004fc80000000000 */
[----:B------:R-:W0:Y:S02]  /*0240*/  MUFU.SQRT R18, R4 ;  /* 0x0000000400127308 */ /* 0x000e240000002000 */
[C---:B0-----:R-:W-:Y:S02]  /*0250*/  FSETP.GT.AND P1, PT, R18.reuse, 8.50705917302346158658e+37, PT ;  /* 0x7e8000001200780b */ /* 0x041fe40003f24000 */
[----:B------:R-:W-:-:S11]  /*0260*/  FSETP.GEU.AND P2, PT, R18, 1.175494350822287508e-38, PT ;  /* 0x008000001200780b */ /* 0x000fd60003f4e000 */
[----:B------:R-:W-:-:S04]  /*0270*/  @P1 FMUL R18, R18, 0.25 ;  /* 0x3e80000012121820 */ /* 0x000fc80000400000 */
[----:B------:R-:W-:-:S06]  /*0280*/  @!P2 FMUL R18, R18, 16777216 ;  /* 0x4b8000001212a820 */ /* 0x000fcc0000400000 */
[----:B------:R-:W0:Y:S01]  /*0290*/  MUFU.RCP R18, R18 ;  /* 0x0000001200127308 */ /* 0x000e220000001000 */
[----:B------:R-:W-:Y:S01]  /*02a0*/  FSEL R11, R11, 1, P1 ;  /* 0x3f8000000b0b7808 */ /* 0x000fe20000800000 */
[----:B----4-:R-:W-:-:S04]  /*02b0*/  FADD R5, R5, R8 ;  /* 0x0000000805057221 */ /* 0x010fc80000000000 */
[----:B------:R-:W-:Y:S01]  /*02c0*/  @!P2 FMUL R11, R11, 16777216 ;  /* 0x4b8000000b0ba820 */ /* 0x000fe20000400000 */
[----:B-----5:R-:W-:-:S03]  /*02d0*/  FADD R9, R5, -R9 ;  /* 0x8000000905097221 */ /* 0x020fc60000000000 */
[----:B0-----:R-:W-:-:S04]  /*02e0*/  FMUL R6, R18, R11 ;  /* 0x0000000b12067220 */ /* 0x001fc80000400000 */
[----:B------:R-:W-:-:S04]  /*02f0*/  FMUL R6, R9, R6 ;  /* 0x0000000609067220 */ /* 0x000fc80000400000 */
[----:B------:R-:W-:-:S04]  /*0300*/  FFMA R16, R6, R16, R17 ;  /* 0x0000001006107223 */ /* 0x000fc80000000011 */
[----:B------:R-:W-:-:S04]  /*0310*/  FMUL R10, R16, 0.70710676908493041992 ;  /* 0x3f3504f3100a7820 */ /* 0x000fc80000400000 */
[----:B------:R-:W-:-:S05]  /*0320*/  FADD.FTZ R9, |R10|, -RZ ;  /* 0x800000ff0a097221 */ /* 0x000fca0000010200 */
[----:B------:R-:W-:Y:S02]  /*0330*/  FSETP.GE.AND P1, PT, R9, 1.0029599666595458984, PT ;  /* 0x3f8060fe0900780b */ /* 0x000fe40003f26000 */
[----:B------:R-:W-:Y:S01]  /*0340*/  MOV R4, 0x3789ca3c ;  /* 0x3789ca3c00047802 */ /* 0x000fe20000000f00 */
[----:B------:R-:W-:Y:S01]  /*0350*/  HFMA2.MMA R8, -RZ, RZ, -1.26171875, -2.110004425048828125e-05 ;  /* 0xbd0c8162ff087435 */ /* 0x000fe200000001ff */
[----:B------:R-:W-:-:S09]  /*0360*/  MOV R6, 0x3bac840b ;  /* 0x3bac840b00067802 */ /* 0x000fd20000000f00 */
[----:B------:R-:W-:Y:S01]  /*0370*/  @!P1 MOV R4, 0x38b1e96a ;  /* 0x38b1e96a00049802 */ /* 0x000fe20000000f00 */
[----:B------:R-:W-:Y:S01]  /*0380*/  @!P1 FMUL R9, R10, R10 ;  /* 0x0000000a0a099220 */ /* 0x000fe20000400000 */
[----:B------:R-:W-:Y:S02]  /*0390*/  @!P1 MOV R7, 0xba574d20 ;  /* 0xba574d2000079802 */ /* 0x000fe40000000f00 */
[----:B------:R-:W-:-:S03]  /*03a0*/  @!P1 MOV R6, 0x3baad5ea ;  /* 0x3baad5ea00069802 */ /* 0x000fc60000000f00 */
[----:B------:R-:W-:Y:S01]  /*03b0*/  FFMA.FTZ R7, R9, R4, R7 ;  /* 0x0000000409077223 */ /* 0x000fe20000010007 */
[----:B------:R-:W-:Y:S01]  /*03c0*/  HFMA2.MMA R4, -RZ, RZ, 1.52734375, -41152 ;  /* 0x3e1cf906ff047435 */ /* 0x000fe200000001ff */
[----:B------:R-:W-:Y:S02]  /*03d0*/  @!P1 MOV R8, 0xbcdc1be7 ;  /* 0xbcdc1be700089802 */ /* 0x000fe40000000f00 */
[-C--:B------:R-:W-:Y:S01]  /*03e0*/  FFMA.FTZ R7, R7, R9.reuse, R6 ;  /* 0x0000000907077223 */ /* 0x080fe20000010006 */
[----:B------:R-:W-:Y:S02]  /*03f0*/  HFMA2.MMA R6, -RZ, RZ, 1.853515625, -0.00091457366943359375 ;  /* 0x3f6a937eff067435 */ /* 0x000fe400000001ff */
[----:B------:R-:W-:Y:S01]  /*0400*/  @!P1 MOV R4, 0x3de718af ;  /* 0x3de718af00049802 */ /* 0x000fe20000000f00 */
[-C--:B------:R-:W-:Y:S01]  /*0410*/  FFMA.FTZ R11, R7, R9.reuse, R8 ;  /* 0x00000009070b7223 */ /* 0x080fe20000010008 */
[----:B------:R-:W-:Y:S02]  /*0420*/  HFMA2.MMA R7, -RZ, RZ, 1.78125, -136.25 ;  /* 0x3f20d842ff077435 */ /* 0x000fe400000001ff */
[----:B------:R-:W-:Y:S01]  /*0430*/  @!P1 MOV R6, 0xbec093ac ;  /* 0xbec093ac00069802 */ /* 0x000fe20000000f00 */
[----:B------:R-:W-:-:S03]  /*0440*/  FFMA.FTZ R11, R11, R9, R4 ;  /* 0x000000090b0b7223 */ /* 0x000fc60000010004 */
[----:B------:R-:W-:Y:S01]  /*0450*/  @!P1 MOV R7, 0x3e0375d3 ;  /* 0x3e0375d300079802 */ /* 0x000fe20000000f00 */
[----:B------:R-:W-:Y:S01]  /*0460*/  FFMA.FTZ R6, R11, R9, R6 ;  /* 0x000000090b067223 */ /* 0x000fe20000010006 */
[----:B------:R-:W-:-:S03]  /*0470*/  FSEL R11, -R9, R10, P1 ;  /* 0x0000000a090b7208 */ /* 0x000fc60000800100 */
[----:B------:R-:W-:-:S04]  /*0480*/  FFMA.FTZ R6, R6, R9, R7 ;  /* 0x0000000906067223 */ /* 0x000fc80000010007 */
[----:B------:R-:W-:-:S04]  /*0490*/  FFMA.FTZ R11, R6, R11, R11 ;  /* 0x0000000b060b7223 */ /* 0x000fc8000001000b */
[----:B------:R-:W0:Y:S01]  /*04a0*/  @P1 MUFU.EX2 R4, R11 ;  /* 0x0000000b00041308 */ /* 0x000e220000000800 */
[----:B------:R-:W-:Y:S01]  /*04b0*/  SHF.R.S32.HI R7, RZ, 0x1f, R0 ;  /* 0x0000001fff077819 */ /* 0x000fe20000011400 */
[----:B------:R1:W-:Y:S01]  /*04c0*/  @!P0 STG.E desc[UR4][R2.64], R5 ;  /* 0x0000000502008986 */ /* 0x0003e2000c101904 */
[----:B0-----:R-:W-:-:S05]  /*04d0*/  @P1 FADD R4, -R4, 1 ;  /* 0x3f80000004041421 */ /* 0x001fca0000000100 */
[----:B------:R-:W-:Y:S02]  /*04e0*/  @P1 LOP3.LUT R11, R4, 0x80000000, R10, 0xf8, !PT ;  /* 0x80000000040b1812 */ /* 0x000fe400078ef80a */
[----:B------:R-:W-:Y:S01]  /*04f0*/  LEA R6, P1, R0, UR6, 0x2 ;  /* 0x0000000600067c11 */ /* 0x000fe2000f8210ff */
[----:B------:R-:W-:Y:S02]  /*0500*/  FMUL R4, R16, 0.5 ;  /* 0x3f00000010047820 */ /* 0x000fe40000400000 */
[----:B------:R-:W-:Y:S01]  /*0510*/  FADD R9, R11, 1 ;  /* 0x3f8000000b097421 */ /* 0x000fe20000000000 */
[----:B------:R-:W-:-:S03]  /*0520*/  LEA.HI.X R7, R0, UR7, R7, 0x2, P1 ;  /* 0x0000000700077c11 */ /* 0x000fc600088f1407 */
[----:B------:R-:W-:Y:S01]  /*0530*/  FMUL R9, R4, R9 ;  /* 0x0000000904097220 */ /* 0x000fe20000400000 */
[----:B-1----:R-:W-:Y:S06]  /*0540*/  @P0 EXIT ;  /* 0x000000000000094d */ /* 0x002fec0003800000 */
[----:B------:R-:W-:Y:S01]  /*0550*/  STG.E desc[UR4][R6.64], R9 ;  /* 0x0000000906007986 */ /* 0x000fe2000c101904 */
[----:B------:R-:W-:Y:S05]  /*0560*/  EXIT ;  /* 0x000000000000794d */ /* 0x000fea0003800000 */
.L_x_0:
[----:B------:R-:W-:-:S00]  /*0570*/  BRA `(.L_x_0) ;  /* 0xfffffffc00fc7947 */ /* 0x000fc0000383ffff */
[----:B------:R-:W-:-:S00]  /*0580*/  NOP ;  /* 0x0000000000007918 */ /* 0x000fc00000000000 */
[----:B------:R-:W-:-:S00]  /*0590*/  NOP ;  /* 0x0000000000007918 */ /* 0x000fc00000000000 */
[----:B------:R-:W-:-:S00]  /*05a0*/  NOP ;  /* 0x0000000000007918 */ /* 0x000fc00000000000 */
[----:B------:R-:W-:-:S00]  /*05b0*/  NOP ;  /* 0x0000000000007918 */ /* 0x000fc00000000000 */
[----:B------:R-:W-:-:S00]  /*05c0*/  NOP ;  /* 0x0000000000007918 */ /* 0x000fc00000000000 */
[----:B------:R-:W-:-:S00]  /*05d0*/  NOP ;  /* 0x0000000000007918 */ /* 0x000fc00000000000 */
[----:B------:R-:W-:-:S00]  /*05e0*/  NOP ;  /* 0x0000000000007918 */ /* 0x000fc00000000000 */
[----:B------:R-:W-:-:S00]  /*05f0*/  NOP ;  /* 0x0000000000007918 */ /* 0x000fc00000000000 */
.L_x_1:


//--------------------- .nv.global.init           --------------------------
	.section	.nv.global.init,"aw",@progbits
.nv.global.init:
	.type		_$_str,@object
	.size		_$_str,(_$_str_$_2 - _$_str)
_$_str:
        /*0000*/ 	.byte	0x5f, 0x5f, 0x43, 0x55, 0x44, 0x41, 0x5f, 0x46, 0x54, 0x5a, 0x00
	.type		_$_str_$_2,@object
	.size		_$_str_$_2,(.L_1 - _$_str_$_2)
_$_str_$_2:
        /*000b*/ 	.byte	0x5f, 0x5f, 0x43, 0x55, 0x44, 0x41, 0x5f, 0x50, 0x52, 0x45, 0x43, 0x5f, 0x53, 0x51, 0x52, 0x54
        /*001b*/ 	.byte	0x00
.L_1:


//--------------------- .nv.constant0.triton_poi_fused__native_batch_norm_legit_no_training_convolution_gelu_3 --------------------------
	.section	.nv.constant0.triton_poi_fused__native_batch_norm_legit_no_training_convolution_gelu_3,"a",@progbits
	.sectionflags	@""
	.align	4
.nv.constant0.triton_poi_fused__native_batch_norm_legit_no_training_convolution_gelu_3:
	.zero		588
